//
// Generated by NVIDIA NVVM Compiler
//
// Compiler Build ID: CL-36424714
// Cuda compilation tools, release 13.0, V13.0.88
// Based on NVVM 20.0.0
//

.version 9.0
.target sm_100
.address_size 64

	// .globl	_Z10initializePi

.visible .entry _Z10initializePi(
	.param .u64 .ptr .align 1 _Z10initializePi_param_0
)
{
	.reg .b32 	%r<3>;
	.reg .b64 	%rd<5>;

	ld.param.u64 	%rd1, [_Z10initializePi_param_0];
	cvta.to.global.u64 	%rd2, %rd1;
	mov.u32 	%r1, %tid.x;
	mul.wide.u32 	%rd3, %r1, 4;
	add.s64 	%rd4, %rd2, %rd3;
	mov.b32 	%r2, 0;
	st.global.u32 	[%rd4], %r2;
	ret;

}
	// .globl	_Z4sortPiS_S_ii
.visible .entry _Z4sortPiS_S_ii(
	.param .u64 .ptr .align 1 _Z4sortPiS_S_ii_param_0,
	.param .u64 .ptr .align 1 _Z4sortPiS_S_ii_param_1,
	.param .u64 .ptr .align 1 _Z4sortPiS_S_ii_param_2,
	.param .u32 _Z4sortPiS_S_ii_param_3,
	.param .u32 _Z4sortPiS_S_ii_param_4
)
{
	.reg .pred 	%p<20>;
	.reg .b32 	%r<63>;
	.reg .b64 	%rd<24>;

	ld.param.u64 	%rd8, [_Z4sortPiS_S_ii_param_0];
	ld.param.u64 	%rd6, [_Z4sortPiS_S_ii_param_1];
	ld.param.u64 	%rd7, [_Z4sortPiS_S_ii_param_2];
	ld.param.u32 	%r16, [_Z4sortPiS_S_ii_param_3];
	ld.param.u32 	%r19, [_Z4sortPiS_S_ii_param_4];
	cvta.to.global.u64 	%rd1, %rd8;
	mov.u32 	%r1, %ctaid.x;
	mov.u32 	%r20, %ntid.x;
	mov.u32 	%r2, %tid.x;
	mad.lo.s32 	%r3, %r1, %r20, %r2;
	// begin inline asm
	mov.u32 %r17, %envreg2;
	// end inline asm
	cvt.u64.u32 	%rd9, %r17;
	// begin inline asm
	mov.u32 %r18, %envreg1;
	// end inline asm
	cvt.u64.u32 	%rd10, %r18;
	shl.b64 	%rd11, %rd10, 32;
	or.b64  	%rd2, %rd11, %rd9;
	setp.ge.s32 	%p1, %r3, %r19;
	@%p1 bra 	$L__BB1_22;
	cvta.to.global.u64 	%rd12, %rd7;
	mul.wide.s32 	%rd13, %r3, 4;
	add.s64 	%rd3, %rd12, %rd13;
	mov.b32 	%r21, 0;
	st.global.u32 	[%rd3], %r21;
	setp.lt.s32 	%p2, %r16, 1;
	@%p2 bra 	$L__BB1_22;
	cvta.to.global.u64 	%rd14, %rd6;
	add.s64 	%rd4, %rd14, %rd13;
	add.s64 	%rd5, %rd2, 4;
	mov.u32 	%r23, %tid.y;
	add.s32 	%r24, %r2, %r23;
	mov.u32 	%r25, %tid.z;
	or.b32  	%r4, %r24, %r25;
	mov.u32 	%r26, %nctaid.x;
	mov.u32 	%r27, %nctaid.y;
	mul.lo.s32 	%r28, %r26, %r27;
	mov.u32 	%r29, %nctaid.z;
	mul.lo.s32 	%r30, %r28, %r29;
	mov.u32 	%r31, %ctaid.y;
	add.s32 	%r32, %r1, %r31;
	mov.u32 	%r33, %ctaid.z;
	neg.s32 	%r34, %r33;
	setp.eq.s32 	%p3, %r32, %r34;
	sub.s32 	%r35, -2147483647, %r30;
	selp.b32 	%r5, %r35, 1, %p3;
	and.b32  	%r6, %r3, 31;
	mov.b32 	%r60, 0;
$L__BB1_3:
	ld.global.u32 	%r36, [%rd4];
	setp.ne.s32 	%p4, %r36, %r60;
	@%p4 bra 	$L__BB1_5;
	mov.b32 	%r37, 1;
	st.global.u32 	[%rd3], %r37;
$L__BB1_5:
	setp.ne.s64 	%p5, %rd2, 0;
	@%p5 bra 	$L__BB1_7;
	// begin inline asm
	trap;
	// end inline asm
$L__BB1_7:
	setp.ne.s32 	%p6, %r4, 0;
	barrier.sync 	0;
	@%p6 bra 	$L__BB1_10;
	// begin inline asm
	atom.add.release.gpu.u32 %r38,[%rd5],%r5;
	// end inline asm
$L__BB1_9:
	// begin inline asm
	ld.acquire.gpu.u32 %r40,[%rd5];
	// end inline asm
	xor.b32  	%r41, %r40, %r38;
	setp.gt.s32 	%p7, %r41, -1;
	@%p7 bra 	$L__BB1_9;
$L__BB1_10:
	setp.ne.s32 	%p8, %r6, 0;
	barrier.sync 	0;
	ld.global.u32 	%r42, [%rd3];
	shfl.sync.down.b32	%r43|%p9, %r42, 16, 31, -1;
	add.s32 	%r44, %r43, %r42;
	shfl.sync.down.b32	%r45|%p10, %r44, 8, 31, -1;
	add.s32 	%r46, %r45, %r44;
	shfl.sync.down.b32	%r47|%p11, %r46, 4, 31, -1;
	add.s32 	%r48, %r47, %r46;
	shfl.sync.down.b32	%r49|%p12, %r48, 2, 31, -1;
	add.s32 	%r50, %r49, %r48;
	shfl.sync.down.b32	%r51|%p13, %r50, 1, 31, -1;
	add.s32 	%r9, %r51, %r50;
	mov.b32 	%r52, 0;
	st.global.u32 	[%rd3], %r52;
	@%p8 bra 	$L__BB1_12;
	mul.wide.u32 	%rd18, %r60, 4;
	add.s64 	%rd19, %rd1, %rd18;
	atom.global.add.u32 	%r53, [%rd19], %r9;
$L__BB1_12:
	setp.ne.s64 	%p14, %rd2, 0;
	@%p14 bra 	$L__BB1_14;
	// begin inline asm
	trap;
	// end inline asm
$L__BB1_14:
	setp.ne.s32 	%p15, %r4, 0;
	barrier.sync 	0;
	@%p15 bra 	$L__BB1_17;
	// begin inline asm
	atom.add.release.gpu.u32 %r54,[%rd5],%r5;
	// end inline asm
$L__BB1_16:
	// begin inline asm
	ld.acquire.gpu.u32 %r56,[%rd5];
	// end inline asm
	xor.b32  	%r57, %r56, %r54;
	setp.gt.s32 	%p16, %r57, -1;
	@%p16 bra 	$L__BB1_16;
$L__BB1_17:
	barrier.sync 	0;
	add.s32 	%r60, %r60, 1;
	setp.ne.s32 	%p17, %r60, %r16;
	@%p17 bra 	$L__BB1_3;
	mov.b32 	%r61, 0;
	mov.u32 	%r62, %r61;
$L__BB1_19:
	mul.wide.u32 	%rd22, %r61, 4;
	add.s64 	%rd23, %rd1, %rd22;
	ld.global.u32 	%r59, [%rd23];
	add.s32 	%r62, %r59, %r62;
	setp.ge.s32 	%p18, %r3, %r62;
	@%p18 bra 	$L__BB1_21;
	st.global.u32 	[%rd4], %r61;
	bra.uni 	$L__BB1_22;
$L__BB1_21:
	add.s32 	%r61, %r61, 1;
	setp.ne.s32 	%p19, %r61, %r16;
	@%p19 bra 	$L__BB1_19;
$L__BB1_22:
	ret;

}


// ===== COMPILED SASS (sm_100) =====

	.target	sm_100

	.elftype	@"ET_EXEC"


//--------------------- .note.nv.tkinfo           --------------------------
	.section	.note.nv.tkinfo,"",@"SHT_NOTE"
	.sectionflags	@"SHF_NOTE_NV_TKINFO"
	.tkinfo
        /*0018*/ 	.word	0x00000002
        /*0030*/ 	.string	""
        /*0030*/ 	.string	"ptxas"
        /*0030*/ 	.string	"Cuda compilation tools, release 13.0, V13.0.88"
        /*0030*/ 	.string	"Build cuda_13.0.r13.0/compiler.36424714_0"
        /*0030*/ 	.string	"-arch sm_100 -m 64 "



//--------------------- .note.nv.cuinfo           --------------------------
	.section	.note.nv.cuinfo,"",@"SHT_NOTE"
	.sectionflags	@"SHF_NOTE_NV_CUINFO"
        /*0018*/ 	.short	0x0002
        /*001a*/ 	.short	0x0064
        /*001c*/ 	.short	0x0082
	.zero		2


//--------------------- .nv.info                  --------------------------
	.section	.nv.info,"",@"SHT_CUDA_INFO"
	.align	4


	//----- nvinfo : EIATTR_REGCOUNT
	.align		4
        /*0000*/ 	.byte	0x04, 0x2f
        /*0002*/ 	.short	(.L_1 - .L_0)
	.align		4
.L_0:
        /*0004*/ 	.word	index@(_Z10initializePi)
        /*0008*/ 	.word	0x00000008


	//----- nvinfo : EIATTR_FRAME_SIZE
	.align		4
.L_1:
        /*000c*/ 	.byte	0x04, 0x11
        /*000e*/ 	.short	(.L_3 - .L_2)
	.align		4
.L_2:
        /*0010*/ 	.word	index@(_Z10initializePi)
        /*0014*/ 	.word	0x00000000


	//----- nvinfo : EIATTR_REGCOUNT
	.align		4
.L_3:
        /*0018*/ 	.byte	0x04, 0x2f
        /*001a*/ 	.short	(.L_5 - .L_4)
	.align		4
.L_4:
        /*001c*/ 	.word	index@(_Z4sortPiS_S_ii)
        /*0020*/ 	.word	0x00000016


	//----- nvinfo : EIATTR_FRAME_SIZE
	.align		4
.L_5:
        /*0024*/ 	.byte	0x04, 0x11
        /*0026*/ 	.short	(.L_7 - .L_6)
	.align		4
.L_6:
        /*0028*/ 	.word	index@(_Z4sortPiS_S_ii)
        /*002c*/ 	.word	0x00000000


	//----- nvinfo : EIATTR_MIN_STACK_SIZE
	.align		4
.L_7:
        /*0030*/ 	.byte	0x04, 0x12
        /*0032*/ 	.short	(.L_9 - .L_8)
	.align		4
.L_8:
        /*0034*/ 	.word	index@(_Z4sortPiS_S_ii)
        /*0038*/ 	.word	0x00000000


	//----- nvinfo : EIATTR_MIN_STACK_SIZE
	.align		4
.L_9:
        /*003c*/ 	.byte	0x04, 0x12
        /*003e*/ 	.short	(.L_11 - .L_10)
	.align		4
.L_10:
        /*0040*/ 	.word	index@(_Z10initializePi)
        /*0044*/ 	.word	0x00000000
.L_11:


//--------------------- .nv.compat                --------------------------
	.section	.nv.compat,"",@"SHT_CUDA_COMPAT_INFO"
	.align	4
        /*0000*/ 	.byte	0x02, 0x09, 0x00, 0x00, 0x02, 0x02, 0x01, 0x00, 0x02, 0x05, 0x05, 0x00, 0x03, 0x07, 0x01, 0x01
        /*0010*/ 	.byte	0x02, 0x03, 0x00, 0x00, 0x02, 0x06, 0x01, 0x00, 0x04, 0x0b, 0x08, 0x00, 0x09, 0x00, 0x00, 0x00
        /*0020*/ 	.byte	0x00, 0x00, 0x00, 0x00


//--------------------- .nv.info._Z4sortPiS_S_ii  --------------------------
	.section	.nv.info._Z4sortPiS_S_ii,"",@"SHT_CUDA_INFO"
	.sectionflags	@""
	.align	4


	//----- nvinfo : EIATTR_CUDA_API_VERSION
	.align		4
        /*0000*/ 	.byte	0x04, 0x37
        /*0002*/ 	.short	(.L_13 - .L_12)
.L_12:
        /*0004*/ 	.word	0x00000082


	//----- nvinfo : EIATTR_KPARAM_INFO
	.align		4
.L_13:
        /*0008*/ 	.byte	0x04, 0x17
        /*000a*/ 	.short	(.L_15 - .L_14)
.L_14:
        /*000c*/ 	.word	0x00000000
        /*0010*/ 	.short	0x0004
        /*0012*/ 	.short	0x001c
        /*0014*/ 	.byte	0x00, 0xf0, 0x11, 0x00


	//----- nvinfo : EIATTR_KPARAM_INFO
	.align		4
.L_15:
        /*0018*/ 	.byte	0x04, 0x17
        /*001a*/ 	.short	(.L_17 - .L_16)
.L_16:
        /*001c*/ 	.word	0x00000000
        /*0020*/ 	.short	0x0003
        /*0022*/ 	.short	0x0018
        /*0024*/ 	.byte	0x00, 0xf0, 0x11, 0x00


	//----- nvinfo : EIATTR_KPARAM_INFO
	.align		4
.L_17:
        /*0028*/ 	.byte	0x04, 0x17
        /*002a*/ 	.short	(.L_19 - .L_18)
.L_18:
        /*002c*/ 	.word	0x00000000
        /*0030*/ 	.short	0x0002
        /*0032*/ 	.short	0x0010
        /*0034*/ 	.byte	0x00, 0xf5, 0x21, 0x00


	//----- nvinfo : EIATTR_KPARAM_INFO
	.align		4
.L_19:
        /*0038*/ 	.byte	0x04, 0x17
        /*003a*/ 	.short	(.L_21 - .L_20)
.L_20:
        /*003c*/ 	.word	0x00000000
        /*0040*/ 	.short	0x0001
        /*0042*/ 	.short	0x0008
        /*0044*/ 	.byte	0x00, 0xf5, 0x21, 0x00


	//----- nvinfo : EIATTR_KPARAM_INFO
	.align		4
.L_21:
        /*0048*/ 	.byte	0x04, 0x17
        /*004a*/ 	.short	(.L_23 - .L_22)
.L_22:
        /*004c*/ 	.word	0x00000000
        /*0050*/ 	.short	0x0000
        /*0052*/ 	.short	0x0000
        /*0054*/ 	.byte	0x00, 0xf5, 0x21, 0x00


	//----- nvinfo : EIATTR_SPARSE_MMA_MASK
	.align		4
.L_23:
        /*0058*/ 	.byte	0x03, 0x50
        /*005a*/ 	.short	0x0000


	//----- nvinfo : EIATTR_MAXREG_COUNT
	.align		4
        /*005c*/ 	.byte	0x03, 0x1b
        /*005e*/ 	.short	0x00ff


	//----- nvinfo : EIATTR_NUM_BARRIERS
	.align		4
        /*0060*/ 	.byte	0x02, 0x4c
        /*0062*/ 	.byte	0x01
	.zero		1


	//----- nvinfo : EIATTR_MERCURY_ISA_VERSION
	.align		4
        /*0064*/ 	.byte	0x03, 0x5f
        /*0066*/ 	.short	0x0101


	//----- nvinfo : EIATTR_INT_WARP_WIDE_INSTR_OFFSETS
	.align		4
        /*0068*/ 	.byte	0x04, 0x31
        /*006a*/ 	.short	(.L_25 - .L_24)


	//   ....[0]....
.L_24:
        /*006c*/ 	.word	0x000003d0


	//   ....[1]....
        /*0070*/ 	.word	0x00000490


	//   ....[2]....
        /*0074*/ 	.word	0x000006d0


	//   ....[3]....
        /*0078*/ 	.word	0x00000790


	//----- nvinfo : EIATTR_COOP_GROUP_MASK_REGIDS
	.align		4
.L_25:
        /*007c*/ 	.byte	0x04, 0x29
        /*007e*/ 	.short	(.L_27 - .L_26)


	//   ....[0]....
.L_26:
        /*0080*/ 	.word	0xffffffff


	//   ....[1]....
        /*0084*/ 	.word	0xffffffff


	//   ....[2]....
        /*0088*/ 	.word	0xffffffff


	//   ....[3]....
        /*008c*/ 	.word	0xffffffff


	//   ....[4]....
        /*0090*/ 	.word	0xffffffff


	//   ....[5]....
        /*0094*/ 	.word	0xffffffff


	//   ....[6]....
        /*0098*/ 	.word	0xffffffff


	//   ....[7]....
        /*009c*/ 	.word	0xffffffff


	//   ....[8]....
        /*00a0*/ 	.word	0xffffffff


	//   ....[9]....
        /*00a4*/ 	.word	0x05000010


	//   ....[10]....
        /*00a8*/ 	.word	0x05000010


	//   ....[11]....
        /*00ac*/ 	.word	0x05000010


	//   ....[12]....
        /*00b0*/ 	.word	0x05000010


	//   ....[13]....
        /*00b4*/ 	.word	0x05000010


	//   ....[14]....
        /*00b8*/ 	.word	0x05000010


	//   ....[15]....
        /*00bc*/ 	.word	0x05000010


	//   ....[16]....
        /*00c0*/ 	.word	0x05000010


	//   ....[17]....
        /*00c4*/ 	.word	0x05000010


	//----- nvinfo : EIATTR_COOP_GROUP_INSTR_OFFSETS
	.align		4
.L_27:
        /*00c8*/ 	.byte	0x04, 0x28
        /*00ca*/ 	.short	(.L_29 - .L_28)


	//   ....[0]....
.L_28:
        /*00cc*/ 	.word	0x00000380


	//   ....[1]....
        /*00d0*/ 	.word	0x00000540


	//   ....[2]....
        /*00d4*/ 	.word	0x00000560


	//   ....[3]....
        /*00d8*/ 	.word	0x00000580


	//   ....[4]....
        /*00dc*/ 	.word	0x000005a0


	//   ....[5]....
        /*00e0*/ 	.word	0x000005c0


	//   ....[6]....
        /*00e4*/ 	.word	0x000005e0


	//   ....[7]....
        /*00e8*/ 	.word	0x00000690


	//   ....[8]....
        /*00ec*/ 	.word	0x00000840


	//   ....[9]....
        /*00f0*/ 	.word	0x00000a10


	//   ....[10]....
        /*00f4*/ 	.word	0x00000ac0


	//   ....[11]....
        /*00f8*/ 	.word	0x00000b50


	//   ....[12]....
        /*00fc*/ 	.word	0x00000bc0


	//   ....[13]....
        /*0100*/ 	.word	0x00000c30


	//   ....[14]....
        /*0104*/ 	.word	0x00000ca0


	//   ....[15]....
        /*0108*/ 	.word	0x00000d10


	//   ....[16]....
        /*010c*/ 	.word	0x00000da0


	//   ....[17]....
        /*0110*/ 	.word	0x00000e50


	//----- nvinfo : EIATTR_VRC_CTA_INIT_COUNT
	.align		4
.L_29:
        /*0114*/ 	.byte	0x02, 0x4a
	.zero		1
	.zero		1


	//----- nvinfo : EIATTR_EXIT_INSTR_OFFSETS
	.align		4
        /*0118*/ 	.byte	0x04, 0x1c
        /*011a*/ 	.short	(.L_31 - .L_30)


	//   ....[0]....
.L_30:
        /*011c*/ 	.word	0x00000070


	//   ....[1]....
        /*0120*/ 	.word	0x000000e0


	//   ....[2]....
        /*0124*/ 	.word	0x00000960


	//   ....[3]....
        /*0128*/ 	.word	0x00000990


	//----- nvinfo : EIATTR_CRS_STACK_SIZE
	.align		4
.L_31:
        /*012c*/ 	.byte	0x04, 0x1e
        /*012e*/ 	.short	(.L_33 - .L_32)
.L_32:
        /*0130*/ 	.word	0x00000000


	//----- nvinfo : EIATTR_CBANK_PARAM_SIZE
	.align		4
.L_33:
        /*0134*/ 	.byte	0x03, 0x19
        /*0136*/ 	.short	0x0020


	//----- nvinfo : EIATTR_PARAM_CBANK
	.align		4
        /*0138*/ 	.byte	0x04, 0x0a
        /*013a*/ 	.short	(.L_35 - .L_34)
	.align		4
.L_34:
        /*013c*/ 	.word	index@(.nv.constant0._Z4sortPiS_S_ii)
        /*0140*/ 	.short	0x0380
        /*0142*/ 	.short	0x0020


	//----- nvinfo : EIATTR_SW_WAR
	.align		4
.L_35:
        /*0144*/ 	.byte	0x04, 0x36
        /*0146*/ 	.short	(.L_37 - .L_36)
.L_36:
        /*0148*/ 	.word	0x00000008
.L_37:


//--------------------- .nv.info._Z10initializePi --------------------------
	.section	.nv.info._Z10initializePi,"",@"SHT_CUDA_INFO"
	.sectionflags	@""
	.align	4


	//----- nvinfo : EIATTR_CUDA_API_VERSION
	.align		4
        /*0000*/ 	.byte	0x04, 0x37
        /*0002*/ 	.short	(.L_39 - .L_38)
.L_38:
        /*0004*/ 	.word	0x00000082


	//----- nvinfo : EIATTR_KPARAM_INFO
	.align		4
.L_39:
        /*0008*/ 	.byte	0x04, 0x17
        /*000a*/ 	.short	(.L_41 - .L_40)
.L_40:
        /*000c*/ 	.word	0x00000000
        /*0010*/ 	.short	0x0000
        /*0012*/ 	.short	0x0000
        /*0014*/ 	.byte	0x00, 0xf5, 0x21, 0x00


	//----- nvinfo : EIATTR_SPARSE_MMA_MASK
	.align		4
.L_41:
        /*0018*/ 	.byte	0x03, 0x50
        /*001a*/ 	.short	0x0000


	//----- nvinfo : EIATTR_MAXREG_COUNT
	.align		4
        /*001c*/ 	.byte	0x03, 0x1b
        /*001e*/ 	.short	0x00ff


	//----- nvinfo : EIATTR_MERCURY_ISA_VERSION
	.align		4
        /*0020*/ 	.byte	0x03, 0x5f
        /*0022*/ 	.short	0x0101


	//----- nvinfo : EIATTR_VRC_CTA_INIT_COUNT
	.align		4
        /*0024*/ 	.byte	0x02, 0x4a
	.zero		1
	.zero		1


	//----- nvinfo : EIATTR_EXIT_INSTR_OFFSETS
	.align		4
        /*0028*/ 	.byte	0x04, 0x1c
        /*002a*/ 	.short	(.L_43 - .L_42)


	//   ....[0]....
.L_42:
        /*002c*/ 	.word	0x00000060


	//----- nvinfo : EIATTR_CBANK_PARAM_SIZE
	.align		4
.L_43:
        /*0030*/ 	.byte	0x03, 0x19
        /*0032*/ 	.short	0x0008


	//----- nvinfo : EIATTR_PARAM_CBANK
	.align		4
        /*0034*/ 	.byte	0x04, 0x0a
        /*0036*/ 	.short	(.L_45 - .L_44)
	.align		4
.L_44:
        /*0038*/ 	.word	index@(.nv.constant0._Z10initializePi)
        /*003c*/ 	.short	0x0380
        /*003e*/ 	.short	0x0008


	//----- nvinfo : EIATTR_SW_WAR
	.align		4
.L_45:
        /*0040*/ 	.byte	0x04, 0x36
        /*0042*/ 	.short	(.L_47 - .L_46)
.L_46:
        /*0044*/ 	.word	0x00000008
.L_47:


//--------------------- .nv.callgraph             --------------------------
	.section	.nv.callgraph,"",@"SHT_CUDA_CALLGRAPH"
	.align	4
	.sectionentsize	8
	.align		4
        /*0000*/ 	.word	0x00000000
	.align		4
        /*0004*/ 	.word	0xffffffff
	.align		4
        /*0008*/ 	.word	0x00000000
	.align		4
        /*000c*/ 	.word	0xfffffffe
	.align		4
        /*0010*/ 	.word	0x00000000
	.align		4
        /*0014*/ 	.word	0xfffffffd
	.align		4
        /*0018*/ 	.word	0x00000000
	.align		4
        /*001c*/ 	.word	0xfffffffc


//--------------------- .text._Z4sortPiS_S_ii     --------------------------
	.section	.text._Z4sortPiS_S_ii,"ax",@progbits
	.align	128
        .global         _Z4sortPiS_S_ii
        .type           _Z4sortPiS_S_ii,@function
        .size           _Z4sortPiS_S_ii,(.L_x_37 - _Z4sortPiS_S_ii)
        .other          _Z4sortPiS_S_ii,@"STO_CUDA_ENTRY STV_DEFAULT"
_Z4sortPiS_S_ii:
.text._Z4sortPiS_S_ii:
[----:B------:R-:W-:Y:S01]  /*0000*/  LDC R1, c[0x0][0x37c] ;  /* 0x0000df00ff017b82 */ /* 0x000fe20000000800 */
[----:B------:R-:W0:Y:S07]  /*0010*/  S2R R9, SR_TID.X ;  /* 0x0000000000097919 */ /* 0x000e2e0000002100 */
[----:B------:R-:W0:Y:S01]  /*0020*/  S2UR UR12, SR_CTAID.X ;  /* 0x00000000000c79c3 */ /* 0x000e220000002500 */
[----:B------:R-:W1:Y:S07]  /*0030*/  LDCU UR4, c[0x0][0x39c] ;  /* 0x00007380ff0477ac */ /* 0x000e6e0008000800 */
[----:B------:R-:W0:Y:S02]  /*0040*/  LDC R0, c[0x0][0x360] ;  /* 0x0000d800ff007b82 */ /* 0x000e240000000800 */
[----:B0-----:R-:W-:-:S05]  /*0050*/  IMAD R0, R0, UR12, R9 ;  /* 0x0000000c00007c24 */ /* 0x001fca000f8e0209 */
[----:B-1----:R-:W-:-:S13]  /*0060*/  ISETP.GE.AND P0, PT, R0, UR4, PT ;  /* 0x0000000400007c0c */ /* 0x002fda000bf06270 */
[----:B------:R-:W-:Y:S05]  /*0070*/  @P0 EXIT ;  /* 0x000000000000094d */ /* 0x000fea0003800000 */
[----:B------:R-:W0:Y:S01]  /*0080*/  LDC R2, c[0x0][0x398] ;  /* 0x0000e600ff027b82 */ /* 0x000e220000000800 */
[----:B------:R-:W1:Y:S07]  /*0090*/  LDCU.64 UR10, c[0x0][0x358] ;  /* 0x00006b00ff0a77ac */ /* 0x000e6e0008000a00 */
[----:B------:R-:W2:Y:S01]  /*00a0*/  LDC.64 R4, c[0x0][0x390] ;  /* 0x0000e400ff047b82 */ /* 0x000ea20000000a00 */
[----:B0-----:R-:W-:Y:S01]  /*00b0*/  ISETP.GE.AND P0, PT, R2, 0x1, PT ;  /* 0x000000010200780c */ /* 0x001fe20003f06270 */
[----:B--2---:R-:W-:-:S05]  /*00c0*/  IMAD.WIDE R4, R0, 0x4, R4 ;  /* 0x0000000400047825 */ /* 0x004fca00078e0204 */
[----:B-1----:R0:W-:Y:S07]  /*00d0*/  STG.E desc[UR10][R4.64], RZ ;  /* 0x000000ff04007986 */ /* 0x0021ee000c10190a */
[----:B------:R-:W-:Y:S05]  /*00e0*/  @!P0 EXIT ;  /* 0x000000000000894d */ /* 0x000fea0003800000 */
[----:B------:R-:W1:Y:S01]  /*00f0*/  S2R R6, SR_TID.Y ;  /* 0x0000000000067919 */ /* 0x000e620000002200 */
[----:B------:R-:W2:Y:S01]  /*0100*/  LDCU UR4, c[0x0][0x370] ;  /* 0x00006e00ff0477ac */ /* 0x000ea20008000800 */
[----:B------:R-:W3:Y:S01]  /*0110*/  S2UR UR7, SR_CTAID.Y ;  /* 0x00000000000779c3 */ /* 0x000ee20000002600 */
[----:B------:R-:W-:Y:S01]  /*0120*/  BSSY B0, `(.L_x_0) ;  /* 0x0000077000007945 */ /* 0x000fe20003800000 */
[----:B------:R-:W4:Y:S01]  /*0130*/  S2R R8, SR_TID.Z ;  /* 0x0000000000087919 */ /* 0x000f220000002300 */
[----:B------:R-:W5:Y:S01]  /*0140*/  LDCU UR5, c[0x0][0x374] ;  /* 0x00006e80ff0577ac */ /* 0x000f620008000800 */
[----:B------:R-:W0:Y:S04]  /*0150*/  LDCU UR6, c[0x0][0x378] ;  /* 0x00006f00ff0677ac */ /* 0x000e280008000800 */
[----:B------:R-:W0:Y:S01]  /*0160*/  S2UR UR8, SR_CTAID.Z ;  /* 0x00000000000879c3 */ /* 0x000e220000002700 */
[----:B------:R-:W-:-:S05]  /*0170*/  CS2R.32 R7, SR_CgaSize ;  /* 0x0000000000077805 */ /* 0x000fca0000008a00 */
[----:B------:R-:W-:-:S05]  /*0180*/  IMAD R7, R7, -0xa0, RZ ;  /* 0xffffff6007077824 */ /* 0x000fca00078e02ff */
[----:B------:R-:W-:-:S14]  /*0190*/  R2UR UR13, R7 ;  /* 0x00000000070d72ca */ /* 0x000fdc00000e0000 */
[----:B------:R-:W0:Y:S01]  /*01a0*/  LDCU UR13, c[0x0][UR13+0x258] ;  /* 0x00004b000d0d77ac */ /* 0x000e220008000800 */
[----:B------:R-:W-:-:S05]  /*01b0*/  CS2R.32 R7, SR_CgaSize ;  /* 0x0000000000077805 */ /* 0x000fca0000008a00 */
[----:B------:R-:W-:-:S05]  /*01c0*/  IMAD R7, R7, -0xa0, RZ ;  /* 0xffffff6007077824 */ /* 0x000fca00078e02ff */
[----:B------:R-:W-:-:S14]  /*01d0*/  R2UR UR14, R7 ;  /* 0x00000000070e72ca */ /* 0x000fdc00000e0000 */
[----:B------:R-:W4:Y:S01]  /*01e0*/  LDCU UR14, c[0x0][UR14+0x254] ;  /* 0x00004a800e0e77ac */ /* 0x000f220008000800 */
[----:B------:R-:W4:Y:S01]  /*01f0*/  LDC.64 R2, c[0x0][0x388] ;  /* 0x0000e200ff027b82 */ /* 0x000f220000000a00 */
[----:B--2---:R-:W-:Y:S02]  /*0200*/  UIADD3 UR9, UPT, UPT, URZ, -UR4, URZ ;  /* 0x80000004ff097290 */ /* 0x004fe4000fffe0ff */
[----:B---3--:R-:W-:-:S05]  /*0210*/  UIADD3 UR4, UPT, UPT, UR12, UR7, URZ ;  /* 0x000000070c047290 */ /* 0x008fca000fffe0ff */
[----:B------:R-:W-:Y:S02]  /*0220*/  UMOV UR7, UR9 ;  /* 0x0000000900077c82 */ /* 0x000fe40008000000 */
[----:B-----5:R-:W-:Y:S01]  /*0230*/  UIMAD UR5, UR7, UR5, URZ ;  /* 0x00000005070572a4 */ /* 0x020fe2000f8e02ff */
[----:B-1----:R-:W-:Y:S01]  /*0240*/  IMAD.IADD R9, R9, 0x1, R6 ;  /* 0x0000000109097824 */ /* 0x002fe200078e0206 */
[----:B0-----:R-:W-:Y:S01]  /*0250*/  MOV R6, UR13 ;  /* 0x0000000d00067c02 */ /* 0x001fe20008000f00 */
[----:B------:R-:W-:Y:S01]  /*0260*/  UIADD3 UR8, UPT, UPT, -UR8, URZ, URZ ;  /* 0x000000ff08087290 */ /* 0x000fe2000fffe1ff */
[----:B----4-:R-:W-:Y:S02]  /*0270*/  IMAD.U32 R7, RZ, RZ, UR14 ;  /* 0x0000000eff077e24 */ /* 0x010fe4000f8e00ff */
[----:B------:R-:W-:Y:S01]  /*0280*/  LOP3.LUT R9, R9, R8, RZ, 0xfc, !PT ;  /* 0x0000000809097212 */ /* 0x000fe200078efcff */
[----:B------:R-:W-:Y:S01]  /*0290*/  UISETP.NE.AND UP0, UPT, UR4, UR8, UPT ;  /* 0x000000080400728c */ /* 0x000fe2000bf05270 */
[----:B------:R-:W-:Y:S01]  /*02a0*/  IMAD.MOV.U32 R8, RZ, RZ, RZ ;  /* 0x000000ffff087224 */ /* 0x000fe200078e00ff */
[----:B------:R-:W-:Y:S01]  /*02b0*/  UIMAD UR4, UR6, UR5, -0x7fffffff ;  /* 0x80000001060474a4 */ /* 0x000fe2000f8e0205 */
[----:B------:R-:W-:-:S03]  /*02c0*/  IMAD.WIDE R2, R0, 0x4, R2 ;  /* 0x0000000400027825 */ /* 0x000fc600078e0202 */
[----:B------:R-:W-:-:S12]  /*02d0*/  USEL UR4, UR4, 0x1, !UP0 ;  /* 0x0000000104047887 */ /* 0x000fd8000c000000 */
.L_x_14:
[----:B-12---:R-:W2:Y:S01]  /*02e0*/  LDG.E R11, desc[UR10][R2.64] ;  /* 0x0000000a020b7981 */ /* 0x006ea2000c1e1900 */
[----:B------:R-:W-:-:S04]  /*02f0*/  UISETP.NE.U32.AND UP0, UPT, UR13, URZ, UPT ;  /* 0x000000ff0d00728c */ /* 0x000fc8000bf05070 */
[----:B------:R-:W-:Y:S01]  /*0300*/  UISETP.NE.AND.EX UP0, UPT, UR14, URZ, UPT, UP0 ;  /* 0x000000ff0e00728c */ /* 0x000fe2000bf05300 */
[----:B--2---:R-:W-:-:S13]  /*0310*/  ISETP.NE.AND P0, PT, R11, R8, PT ;  /* 0x000000080b00720c */ /* 0x004fda0003f05270 */
[----:B------:R-:W-:-:S05]  /*0320*/  @!P0 IMAD.MOV.U32 R11, RZ, RZ, 0x1 ;  /* 0x00000001ff0b8424 */ /* 0x000fca00078e00ff */
[----:B0-----:R0:W-:Y:S01]  /*0330*/  @!P0 STG.E desc[UR10][R4.64], R11 ;  /* 0x0000000b04008986 */ /* 0x0011e2000c10190a */
[----:B------:R-:W-:Y:S05]  /*0340*/  BRA.U !UP0, `(.L_x_1) ;  /* 0x0000000508947547 */ /* 0x000fea000b800000 */
[----:B------:R-:W-:Y:S01]  /*0350*/  UMOV UR5, 0xffffffff ;  /* 0xffffffff00057882 */ /* 0x000fe20000000000 */
[----:B------:R-:W-:Y:S02]  /*0360*/  ISETP.NE.AND P0, PT, R9, RZ, PT ;  /* 0x000000ff0900720c */ /* 0x000fe40003f05270 */
[----:B------:R-:W-:Y:S11]  /*0370*/  BRA.DIV UR5, `(.L_x_2) ;  /* 0x00000006058c7947 */ /* 0x000ff6000b800000 */
[----:B------:R-:W-:Y:S06]  /*0380*/  BAR.SYNC.DEFER_BLOCKING 0x0 ;  /* 0x0000000000007b1d */ /* 0x000fec0000010000 */
.L_x_20:
[----:B------:R-:W-:Y:S01]  /*0390*/  BSSY B1, `(.L_x_3) ;  /* 0x0000018000017945 */ /* 0x000fe20003800000 */
[----:B------:R-:W-:-:S03]  /*03a0*/  LOP3.LUT P1, RZ, R0, 0x1f, RZ, 0xc0, !PT ;  /* 0x0000001f00ff7812 */ /* 0x000fc6000782c0ff */
[----:B------:R-:W-:Y:S10]  /*03b0*/  @P0 BRA `(.L_x_4) ;  /* 0x0000000000540947 */ /* 0x000ff40003800000 */
[----:B0-----:R-:W0:Y:S01]  /*03c0*/  S2R R11, SR_LANEID ;  /* 0x00000000000b7919 */ /* 0x001e220000000000 */
[----:B------:R-:W-:Y:S02]  /*03d0*/  VOTEU.ANY UR5, UPT, PT ;  /* 0x0000000000057886 */ /* 0x000fe400038e0100 */
[----:B------:R-:W0:Y:S08]  /*03e0*/  FLO.U32 R12, UR5 ;  /* 0x00000005000c7d00 */ /* 0x000e3000080e0000 */
[----:B------:R-:W1:Y:S01]  /*03f0*/  POPC R10, UR5 ;  /* 0x00000005000a7d09 */ /* 0x000e620008000000 */
[----:B0-----:R-:W-:Y:S01]  /*0400*/  ISETP.EQ.U32.AND P2, PT, R12, R11, PT ;  /* 0x0000000b0c00720c */ /* 0x001fe20003f42070 */
[----:B-1----:R-:W-:-:S12]  /*0410*/  IMAD R11, R10, UR4, RZ ;  /* 0x000000040a0b7c24 */ /* 0x002fd8000f8e02ff */
[----:B------:R-:W-:Y:S06]  /*0420*/  @P2 MEMBAR.ALL.GPU ;  /* 0x0000000000002992 */ /* 0x000fec000000a000 */
[----:B------:R-:W-:-:S00]  /*0430*/  @P2 ERRBAR ;  /* 0x00000000000029ab */ /* 0x000fc00000000000 */
[----:B------:R-:W-:Y:S06]  /*0440*/  @P2 CGAERRBAR ;  /* 0x00000000000025ab */ /* 0x000fec0000000000 */
[----:B------:R-:W2:Y:S01]  /*0450*/  @P2 ATOM.E.ADD.STRONG.GPU PT, R11, desc[UR10][R6.64+0x4], R11 ;  /* 0x8000040b060b298a */ /* 0x000ea200081ef10a */
[----:B------:R-:W0:Y:S02]  /*0460*/  S2R R13, SR_LTMASK ;  /* 0x00000000000d7919 */ /* 0x000e240000003900 */
[----:B0-----:R-:W-:-:S06]  /*0470*/  LOP3.LUT R13, R13, UR5, RZ, 0xc0, !PT ;  /* 0x000000050d0d7c12 */ /* 0x001fcc000f8ec0ff */
[----:B------:R-:W0:Y:S01]  /*0480*/  POPC R13, R13 ;  /* 0x0000000d000d7309 */ /* 0x000e220000000000 */
[----:B--2---:R-:W0:Y:S02]  /*0490*/  SHFL.IDX PT, R10, R11, R12, 0x1f ;  /* 0x00001f0c0b0a7589 */ /* 0x004e2400000e0000 */
[----:B0-----:R-:W-:-:S07]  /*04a0*/  IMAD R10, R13, UR4, R10 ;  /* 0x000000040d0a7c24 */ /* 0x001fce000f8e020a */
.L_x_5:
[----:B------:R-:W2:Y:S04]  /*04b0*/  LD.E.STRONG.GPU R11, desc[UR10][R6.64+0x4] ;  /* 0x0000040a060b7980 */ /* 0x000ea8000c10f900 */
[----:B--2---:R-:W-:Y:S01]  /*04c0*/  CCTL.IVALL ;  /* 0x00000000ff00798f */ /* 0x004fe20002000000 */
[----:B------:R-:W-:Y:S05]  /*04d0*/  YIELD ;  /* 0x0000000000007946 */ /* 0x000fea0003800000 */
[----:B------:R-:W-:-:S04]  /*04e0*/  LOP3.LUT R11, R11, R10, RZ, 0x3c, !PT ;  /* 0x0000000a0b0b7212 */ /* 0x000fc800078e3cff */
[----:B------:R-:W-:-:S13]  /*04f0*/  ISETP.GT.AND P2, PT, R11, -0x1, PT ;  /* 0xffffffff0b00780c */ /* 0x000fda0003f44270 */
[----:B------:R-:W-:Y:S05]  /*0500*/  @P2 BRA `(.L_x_5) ;  /* 0xfffffffc00e82947 */ /* 0x000fea000383ffff */
.L_x_4:
[----:B------:R-:W-:Y:S05]  /*0510*/  BSYNC B1 ;  /* 0x0000000000017941 */ /* 0x000fea0003800000 */
.L_x_3:
[----:B------:R-:W-:-:S03]  /*0520*/  UMOV UR5, 0xffffffff ;  /* 0xffffffff00057882 */ /* 0x000fc60000000000 */
[----:B------:R-:W-:Y:S05]  /*0530*/  BRA.DIV UR5, `(.L_x_6) ;  /* 0x0000000605487947 */ /* 0x000fea000b800000 */
[----:B------:R-:W-:Y:S06]  /*0540*/  BAR.SYNC.DEFER_BLOCKING 0x0 ;  /* 0x0000000000007b1d */ /* 0x000fec0000010000 */
[----:B------:R-:W0:Y:S04]  /*0550*/  LDG.E R10, desc[UR10][R4.64] ;  /* 0x0000000a040a7981 */ /* 0x000e28000c1e1900 */
[----:B0-----:R-:W0:Y:S02]  /*0560*/  SHFL.DOWN PT, R11, R10, 0x10, 0x1f ;  /* 0x0a001f000a0b7f89 */ /* 0x001e2400000e0000 */
[----:B0-----:R-:W-:-:S05]  /*0570*/  IADD3 R11, PT, PT, R10, R11, RZ ;  /* 0x0000000b0a0b7210 */ /* 0x001fca0007ffe0ff */
[----:B------:R-:W0:Y:S02]  /*0580*/  SHFL.DOWN PT, R12, R11, 0x8, 0x1f ;  /* 0x09001f000b0c7f89 */ /* 0x000e2400000e0000 */
[----:B0-----:R-:W-:-:S05]  /*0590*/  IMAD.IADD R12, R11, 0x1, R12 ;  /* 0x000000010b0c7824 */ /* 0x001fca00078e020c */
[----:B------:R-:W0:Y:S02]  /*05a0*/  SHFL.DOWN PT, R13, R12, 0x4, 0x1f ;  /* 0x08801f000c0d7f89 */ /* 0x000e2400000e0000 */
[----:B0-----:R-:W-:-:S05]  /*05b0*/  IMAD.IADD R13, R12, 0x1, R13 ;  /* 0x000000010c0d7824 */ /* 0x001fca00078e020d */
[----:B------:R-:W0:Y:S02]  /*05c0*/  SHFL.DOWN PT, R14, R13, 0x2, 0x1f ;  /* 0x08401f000d0e7f89 */ /* 0x000e2400000e0000 */
[----:B0-----:R-:W-:-:S05]  /*05d0*/  IADD3 R14, PT, PT, R13, R14, RZ ;  /* 0x0000000e0d0e7210 */ /* 0x001fca0007ffe0ff */
[----:B------:R0:W1:Y:S02]  /*05e0*/  SHFL.DOWN PT, R15, R14, 0x1, 0x1f ;  /* 0x08201f000e0f7f89 */ /* 0x00006400000e0000 */
.L_x_28:
[----:B------:R2:W-:Y:S01]  /*05f0*/  STG.E desc[UR10][R4.64], RZ ;  /* 0x000000ff04007986 */ /* 0x0005e2000c10190a */
[----:B------:R-:W-:Y:S01]  /*0600*/  BSSY.RECONVERGENT B1, `(.L_x_7) ;  /* 0x0000006000017945 */ /* 0x000fe20003800200 */
[----:B-1----:R-:W-:-:S03]  /*0610*/  IMAD.IADD R15, R14, 0x1, R15 ;  /* 0x000000010e0f7824 */ /* 0x002fc600078e020f */
[----:B------:R-:W-:Y:S05]  /*0620*/  @P1 BRA `(.L_x_8) ;  /* 0x00000000000c1947 */ /* 0x000fea0003800000 */
[----:B------:R-:W1:Y:S02]  /*0630*/  LDC.64 R10, c[0x0][0x380] ;  /* 0x0000e000ff0a7b82 */ /* 0x000e640000000a00 */
[----:B-1----:R-:W-:-:S05]  /*0640*/  IMAD.WIDE.U32 R10, R8, 0x4, R10 ;  /* 0x00000004080a7825 */ /* 0x002fca00078e000a */
[----:B------:R1:W-:Y:S02]  /*0650*/  REDG.E.ADD.STRONG.GPU desc[UR10][R10.64], R15 ;  /* 0x0000000f0a00798e */ /* 0x0003e4000c12e10a */
.L_x_8:
[----:B------:R-:W-:Y:S05]  /*0660*/  BSYNC.RECONVERGENT B1 ;  /* 0x0000000000017941 */ /* 0x000fea0003800200 */
.L_x_7:
[----:B------:R-:W-:-:S03]  /*0670*/  UMOV UR5, 0xffffffff ;  /* 0xffffffff00057882 */ /* 0x000fc60000000000 */
[----:B------:R-:W-:Y:S05]  /*0680*/  BRA.DIV UR5, `(.L_x_9) ;  /* 0x0000000605ac7947 */ /* 0x000fea000b800000 */
[----:B------:R-:W-:Y:S06]  /*0690*/  BAR.SYNC.DEFER_BLOCKING 0x0 ;  /* 0x0000000000007b1d */ /* 0x000fec0000010000 */
.L_x_31:
[----:B------:R-:W-:Y:S04]  /*06a0*/  BSSY B1, `(.L_x_10) ;  /* 0x0000017000017945 */ /* 0x000fe80003800000 */
[----:B------:R-:W-:Y:S05]  /*06b0*/  @P0 BRA `(.L_x_11) ;  /* 0x0000000000540947 */ /* 0x000fea0003800000 */
[----:B-1----:R-:W1:Y:S01]  /*06c0*/  S2R R11, SR_LANEID ;  /* 0x00000000000b7919 */ /* 0x002e620000000000 */
[----:B------:R-:W-:Y:S02]  /*06d0*/  VOTEU.ANY UR5, UPT, PT ;  /* 0x0000000000057886 */ /* 0x000fe400038e0100 */
[----:B------:R-:W1:Y:S08]  /*06e0*/  FLO.U32 R12, UR5 ;  /* 0x00000005000c7d00 */ /* 0x000e7000080e0000 */
[----:B------:R-:W3:Y:S01]  /*06f0*/  POPC R10, UR5 ;  /* 0x00000005000a7d09 */ /* 0x000ee20008000000 */
[----:B-1----:R-:W-:Y:S01]  /*0700*/  ISETP.EQ.U32.AND P0, PT, R12, R11, PT ;  /* 0x0000000b0c00720c */ /* 0x002fe20003f02070 */
[----:B---3--:R-:W-:-:S12]  /*0710*/  IMAD R11, R10, UR4, RZ ;  /* 0x000000040a0b7c24 */ /* 0x008fd8000f8e02ff */
[----:B------:R-:W-:Y:S06]  /*0720*/  @P0 MEMBAR.ALL.GPU ;  /* 0x0000000000000992 */ /* 0x000fec000000a000 */
[----:B------:R-:W-:-:S00]  /*0730*/  @P0 ERRBAR ;  /* 0x00000000000009ab */ /* 0x000fc00000000000 */
[----:B------:R-:W-:Y:S06]  /*0740*/  @P0 CGAERRBAR ;  /* 0x00000000000005ab */ /* 0x000fec0000000000 */
[----:B------:R-:W3:Y:S01]  /*0750*/  @P0 ATOM.E.ADD.STRONG.GPU PT, R11, desc[UR10][R6.64+0x4], R11 ;  /* 0x8000040b060b098a */ /* 0x000ee200081ef10a */
[----:B------:R-:W1:Y:S02]  /*0760*/  S2R R13, SR_LTMASK ;  /* 0x00000000000d7919 */ /* 0x000e640000003900 */
[----:B-1----:R-:W-:-:S06]  /*0770*/  LOP3.LUT R13, R13, UR5, RZ, 0xc0, !PT ;  /* 0x000000050d0d7c12 */ /* 0x002fcc000f8ec0ff */
[----:B------:R-:W1:Y:S01]  /*0780*/  POPC R13, R13 ;  /* 0x0000000d000d7309 */ /* 0x000e620000000000 */
[----:B---3--:R-:W1:Y:S02]  /*0790*/  SHFL.IDX PT, R10, R11, R12, 0x1f ;  /* 0x00001f0c0b0a7589 */ /* 0x008e6400000e0000 */
[----:B-1----:R-:W-:-:S07]  /*07a0*/  IMAD R10, R13, UR4, R10 ;  /* 0x000000040d0a7c24 */ /* 0x002fce000f8e020a */
.L_x_12:
[----:B------:R-:W3:Y:S04]  /*07b0*/  LD.E.STRONG.GPU R11, desc[UR10][R6.64+0x4] ;  /* 0x0000040a060b7980 */ /* 0x000ee8000c10f900 */
[----:B---3--:R-:W-:Y:S01]  /*07c0*/  CCTL.IVALL ;  /* 0x00000000ff00798f */ /* 0x008fe20002000000 */
[----:B------:R-:W-:Y:S05]  /*07d0*/  YIELD ;  /* 0x0000000000007946 */ /* 0x000fea0003800000 */
[----:B------:R-:W-:-:S04]  /*07e0*/  LOP3.LUT R11, R11, R10, RZ, 0x3c, !PT ;  /* 0x0000000a0b0b7212 */ /* 0x000fc800078e3cff */
[----:B------:R-:W-:-:S13]  /*07f0*/  ISETP.GT.AND P0, PT, R11, -0x1, PT ;  /* 0xffffffff0b00780c */ /* 0x000fda0003f04270 */
[----:B------:R-:W-:Y:S05]  /*0800*/  @P0 BRA `(.L_x_12) ;  /* 0xfffffffc00e80947 */ /* 0x000fea000383ffff */
.L_x_11:
[----:B------:R-:W-:Y:S05]  /*0810*/  BSYNC B1 ;  /* 0x0000000000017941 */ /* 0x000fea0003800000 */
.L_x_10:
[----:B------:R-:W-:-:S03]  /*0820*/  UMOV UR5, 0xffffffff ;  /* 0xffffffff00057882 */ /* 0x000fc60000000000 */
[----:B------:R-:W-:Y:S05]  /*0830*/  BRA.DIV UR5, `(.L_x_13) ;  /* 0x00000006056c7947 */ /* 0x000fea000b800000 */
[----:B------:R-:W-:Y:S06]  /*0840*/  BAR.SYNC.DEFER_BLOCKING 0x0 ;  /* 0x0000000000007b1d */ /* 0x000fec0000010000 */
.L_x_34:
[----:B------:R-:W3:Y:S01]  /*0850*/  LDCU UR5, c[0x0][0x398] ;  /* 0x00007300ff0577ac */ /* 0x000ee20008000800 */
[----:B------:R-:W-:-:S05]  /*0860*/  VIADD R8, R8, 0x1 ;  /* 0x0000000108087836 */ /* 0x000fca0000000000 */
[----:B---3--:R-:W-:-:S13]  /*0870*/  ISETP.NE.AND P0, PT, R8, UR5, PT ;  /* 0x0000000508007c0c */ /* 0x008fda000bf05270 */
[----:B------:R-:W-:Y:S05]  /*0880*/  @P0 BRA `(.L_x_14) ;  /* 0xfffffff800940947 */ /* 0x000fea000383ffff */
[----:B------:R-:W-:Y:S05]  /*0890*/  BSYNC B0 ;  /* 0x0000000000007941 */ /* 0x000fea0003800000 */
.L_x_0:
[----:B------:R-:W3:Y:S01]  /*08a0*/  LDC.64 R6, c[0x0][0x380] ;  /* 0x0000e000ff067b82 */ /* 0x000ee20000000a00 */
[----:B------:R-:W-:Y:S01]  /*08b0*/  BSSY.RECONVERGENT B0, `(.L_x_15) ;  /* 0x000000c000007945 */ /* 0x000fe20003800200 */
[----:B------:R-:W-:-:S07]  /*08c0*/  CS2R R8, SRZ ;  /* 0x0000000000087805 */ /* 0x000fce000001ff00 */
.L_x_17:
[----:B--23--:R-:W-:-:S06]  /*08d0*/  IMAD.WIDE.U32 R4, R9, 0x4, R6 ;  /* 0x0000000409047825 */ /* 0x00cfcc00078e0006 */
[----:B------:R-:W2:Y:S02]  /*08e0*/  LDG.E R5, desc[UR10][R4.64] ;  /* 0x0000000a04057981 */ /* 0x000ea4000c1e1900 */
[----:B--2---:R-:W-:-:S04]  /*08f0*/  IADD3 R8, PT, PT, R5, R8, RZ ;  /* 0x0000000805087210 */ /* 0x004fc80007ffe0ff */
[----:B------:R-:W-:-:S13]  /*0900*/  ISETP.GE.AND P0, PT, R0, R8, PT ;  /* 0x000000080000720c */ /* 0x000fda0003f06270 */
[----:B------:R-:W-:Y:S05]  /*0910*/  @!P0 BRA `(.L_x_16) ;  /* 0x0000000000148947 */ /* 0x000fea0003800000 */
[----:B------:R-:W2:Y:S01]  /*0920*/  LDCU UR5, c[0x0][0x398] ;  /* 0x00007300ff0577ac */ /* 0x000ea20008000800 */
[----:B------:R-:W-:-:S05]  /*0930*/  VIADD R9, R9, 0x1 ;  /* 0x0000000109097836 */ /* 0x000fca0000000000 */
[----:B--2---:R-:W-:-:S13]  /*0940*/  ISETP.NE.AND P0, PT, R9, UR5, PT ;  /* 0x0000000509007c0c */ /* 0x004fda000bf05270 */
[----:B------:R-:W-:Y:S05]  /*0950*/  @P0 BRA `(.L_x_17) ;  /* 0xfffffffc00dc0947 */ /* 0x000fea000383ffff */
[----:B------:R-:W-:Y:S05]  /*0960*/  EXIT ;  /* 0x000000000000794d */ /* 0x000fea0003800000 */
.L_x_16:
[----:B------:R-:W-:Y:S05]  /*0970*/  BSYNC.RECONVERGENT B0 ;  /* 0x0000000000007941 */ /* 0x000fea0003800200 */
.L_x_15:
[----:B------:R-:W-:Y:S01]  /*0980*/  STG.E desc[UR10][R2.64], R9 ;  /* 0x0000000902007986 */ /* 0x000fe2000c10190a */
[----:B------:R-:W-:Y:S05]  /*0990*/  EXIT ;  /* 0x000000000000794d */ /* 0x000fea0003800000 */
.L_x_1:
[----:B------:R-:W-:Y:S05]  /*09a0*/  BPT.TRAP 0x1 ;  /* 0x000000040000795c */ /* 0x000fea0000300000 */
.L_x_2:
[----:B------:R-:W-:Y:S01]  /*09b0*/  BSSY B1, `(.L_x_18) ;  /* 0x0000009000017945 */ /* 0x000fe20003800000 */
[----:B0-----:R-:W-:Y:S01]  /*09c0*/  CS2R R10, SRZ ;  /* 0x00000000000a7805 */ /* 0x001fe2000001ff00 */
[----:B------:R-:W-:-:S07]  /*09d0*/  IMAD.MOV.U32 R16, RZ, RZ, -0x1 ;  /* 0xffffffffff107424 */ /* 0x000fce00078e00ff */
[----:B------:R-:W-:Y:S05]  /*09e0*/  WARPSYNC.COLLECTIVE.ALL `(.L_x_19) ;  /* 0x0000000000147948 */ /* 0x000fea0003c00000 */
[----:B------:R-:W-:-:S04]  /*09f0*/  SHF.L.U32 R10, R10, 0x10, RZ ;  /* 0x000000100a0a7819 */ /* 0x000fc800000006ff */
[----:B------:R-:W-:-:S05]  /*0a00*/  LOP3.LUT R10, R10, 0xf, R11, 0xf8, !PT ;  /* 0x0000000f0a0a7812 */ /* 0x000fca00078ef80b */
[----:B------:R0:W-:Y:S02]  /*0a10*/  BAR.SYNC.DEFER_BLOCKING R10, R10 ;  /* 0x0000000a0000731d */ /* 0x0001e40000010000 */
[----:B0-----:R-:W-:-:S04]  /*0a20*/  SHF.R.U32 R10, R10, 0x10, RZ ;  /* 0x000000100a0a7819 */ /* 0x001fc800000016ff */
[----:B------:R-:W-:Y:S05]  /*0a30*/  ENDCOLLECTIVE ;  /* 0x000000000000791b */ /* 0x000fea0003800000 */
.L_x_19:
[----:B------:R-:W-:Y:S05]  /*0a40*/  BSYNC B1 ;  /* 0x0000000000017941 */ /* 0x000fea0003800000 */
.L_x_18:
[----:B------:R-:W-:Y:S05]  /*0a50*/  BRA `(.L_x_20) ;  /* 0xfffffff8004c7947 */ /* 0x000fea000383ffff */
.L_x_6:
[----:B------:R-:W-:Y:S01]  /*0a60*/  BSSY B1, `(.L_x_21) ;  /* 0x0000009000017945 */ /* 0x000fe20003800000 */
[----:B0-----:R-:W-:Y:S02]  /*0a70*/  CS2R R10, SRZ ;  /* 0x00000000000a7805 */ /* 0x001fe4000001ff00 */
[----:B------:R-:W-:-:S07]  /*0a80*/  MOV R16, 0xffffffff ;  /* 0xffffffff00107802 */ /* 0x000fce0000000f00 */
[----:B------:R-:W-:Y:S05]  /*0a90*/  WARPSYNC.COLLECTIVE.ALL `(.L_x_22) ;  /* 0x0000000000147948 */ /* 0x000fea0003c00000 */
[----:B------:R-:W-:-:S04]  /*0aa0*/  SHF.L.U32 R10, R10, 0x10, RZ ;  /* 0x000000100a0a7819 */ /* 0x000fc800000006ff */
[----:B------:R-:W-:-:S05]  /*0ab0*/  LOP3.LUT R10, R10, 0xf, R11, 0xf8, !PT ;  /* 0x0000000f0a0a7812 */ /* 0x000fca00078ef80b */
[----:B------:R0:W-:Y:S02]  /*0ac0*/  BAR.SYNC.DEFER_BLOCKING R10, R10 ;  /* 0x0000000a0000731d */ /* 0x0001e40000010000 */
[----:B0-----:R-:W-:-:S04]  /*0ad0*/  SHF.R.U32 R10, R10, 0x10, RZ ;  /* 0x000000100a0a7819 */ /* 0x001fc800000016ff */
[----:B------:R-:W-:Y:S05]  /*0ae0*/  ENDCOLLECTIVE ;  /* 0x000000000000791b */ /* 0x000fea0003800000 */
.L_x_22:
[----:B------:R-:W-:Y:S05]  /*0af0*/  BSYNC B1 ;  /* 0x0000000000017941 */ /* 0x000fea0003800000 */
.L_x_21:
[----:B------:R0:W5:Y:S01]  /*0b00*/  LDG.E R10, desc[UR10][R4.64] ;  /* 0x0000000a040a7981 */ /* 0x000162000c1e1900 */
[----:B------:R-:W-:Y:S01]  /*0b10*/  IMAD.MOV.U32 R17, RZ, RZ, 0x10 ;  /* 0x00000010ff117424 */ /* 0x000fe200078e00ff */
[----:B------:R-:W-:Y:S01]  /*0b20*/  MOV R16, 0xffffffff ;  /* 0xffffffff00107802 */ /* 0x000fe20000000f00 */
[----:B------:R-:W-:-:S07]  /*0b30*/  IMAD.MOV.U32 R19, RZ, RZ, 0x1f ;  /* 0x0000001fff137424 */ /* 0x000fce00078e00ff */
[----:B0----5:R-:W-:Y:S05]  /*0b40*/  WARPSYNC.COLLECTIVE R16, `(.L_x_23) ;  /* 0x0000000010087348 */ /* 0x021fea0003c00000 */
[----:B-----5:R1:W2:Y:S02]  /*0b50*/  SHFL.DOWN P2, R15, R10, R17, R19 ;  /* 0x080000110a0f7389 */ /* 0x0202a40000040013 */
[----:B012---:R-:W-:Y:S05]  /*0b60*/  ENDCOLLECTIVE ;  /* 0x000000000000791b */ /* 0x007fea0003800000 */
.L_x_23:
[----:B------:R-:W-:Y:S02]  /*0b70*/  IMAD.MOV.U32 R17, RZ, RZ, 0x8 ;  /* 0x00000008ff117424 */ /* 0x000fe400078e00ff */
[----:B------:R-:W-:-:S04]  /*0b80*/  IMAD.MOV.U32 R11, RZ, RZ, R15 ;  /* 0x000000ffff0b7224 */ /* 0x000fc800078e000f */
[----:B------:R-:W-:-:S05]  /*0b90*/  IMAD.IADD R11, R10, 0x1, R11 ;  /* 0x000000010a0b7824 */ /* 0x000fca00078e020b */
[----:B------:R-:W-:-:S07]  /*0ba0*/  MOV R10, R11 ;  /* 0x0000000b000a7202 */ /* 0x000fce0000000f00 */
[----:B------:R-:W-:Y:S05]  /*0bb0*/  WARPSYNC.COLLECTIVE R16, `(.L_x_24) ;  /* 0x0000000010087348 */ /* 0x000fea0003c00000 */
[----:B------:R0:W1:Y:S02]  /*0bc0*/  SHFL.DOWN P2, R15, R10, R17, R19 ;  /* 0x080000110a0f7389 */ /* 0x0000640000040013 */
[----:B01----:R-:W-:Y:S05]  /*0bd0*/  ENDCOLLECTIVE ;  /* 0x000000000000791b */ /* 0x003fea0003800000 */
.L_x_24:
[----:B------:R-:W-:Y:S02]  /*0be0*/  IMAD.MOV.U32 R17, RZ, RZ, 0x4 ;  /* 0x00000004ff117424 */ /* 0x000fe400078e00ff */
[----:B------:R-:W-:-:S05]  /*0bf0*/  IMAD.MOV.U32 R12, RZ, RZ, R15 ;  /* 0x000000ffff0c7224 */ /* 0x000fca00078e000f */
[----:B------:R-:W-:-:S05]  /*0c00*/  IADD3 R12, PT, PT, R11, R12, RZ ;  /* 0x0000000c0b0c7210 */ /* 0x000fca0007ffe0ff */
[----:B------:R-:W-:-:S07]  /*0c10*/  IMAD.MOV.U32 R10, RZ, RZ, R12 ;  /* 0x000000ffff0a7224 */ /* 0x000fce00078e000c */
[----:B------:R-:W-:Y:S05]  /*0c20*/  WARPSYNC.COLLECTIVE R16, `(.L_x_25) ;  /* 0x0000000010087348 */ /* 0x000fea0003c00000 */
[----:B------:R0:W1:Y:S02]  /*0c30*/  SHFL.DOWN P2, R15, R10, R17, R19 ;  /* 0x080000110a0f7389 */ /* 0x0000640000040013 */
[----:B01----:R-:W-:Y:S05]  /*0c40*/  ENDCOLLECTIVE ;  /* 0x000000000000791b */ /* 0x003fea0003800000 */
.L_x_25:
[----:B------:R-:W-:Y:S01]  /*0c50*/  HFMA2 R17, -RZ, RZ, 0, 1.1920928955078125e-07 ;  /* 0x00000002ff117431 */ /* 0x000fe200000001ff */
[----:B------:R-:W-:-:S05]  /*0c60*/  MOV R13, R15 ;  /* 0x0000000f000d7202 */ /* 0x000fca0000000f00 */
[----:B------:R-:W-:-:S04]  /*0c70*/  IMAD.IADD R13, R12, 0x1, R13 ;  /* 0x000000010c0d7824 */ /* 0x000fc800078e020d */
[----:B------:R-:W-:-:S07]  /*0c80*/  IMAD.MOV.U32 R10, RZ, RZ, R13 ;  /* 0x000000ffff0a7224 */ /* 0x000fce00078e000d */
[----:B------:R-:W-:Y:S05]  /*0c90*/  WARPSYNC.COLLECTIVE R16, `(.L_x_26) ;  /* 0x0000000010087348 */ /* 0x000fea0003c00000 */
[----:B------:R0:W1:Y:S02]  /*0ca0*/  SHFL.DOWN P2, R15, R10, R17, R19 ;  /* 0x080000110a0f7389 */ /* 0x0000640000040013 */
[----:B01----:R-:W-:Y:S05]  /*0cb0*/  ENDCOLLECTIVE ;  /* 0x000000000000791b */ /* 0x003fea0003800000 */
.L_x_26:
[----:B------:R-:W-:Y:S01]  /*0cc0*/  MOV R17, 0x1 ;  /* 0x0000000100117802 */ /* 0x000fe20000000f00 */
[----:B------:R-:W-:-:S05]  /*0cd0*/  IMAD.MOV.U32 R14, RZ, RZ, R15 ;  /* 0x000000ffff0e7224 */ /* 0x000fca00078e000f */
[----:B------:R-:W-:-:S05]  /*0ce0*/  IADD3 R14, PT, PT, R13, R14, RZ ;  /* 0x0000000e0d0e7210 */ /* 0x000fca0007ffe0ff */
[----:B------:R-:W-:-:S07]  /*0cf0*/  IMAD.MOV.U32 R10, RZ, RZ, R14 ;  /* 0x000000ffff0a7224 */ /* 0x000fce00078e000e */
[----:B------:R-:W-:Y:S05]  /*0d00*/  WARPSYNC.COLLECTIVE R16, `(.L_x_27) ;  /* 0x0000000010087348 */ /* 0x000fea0003c00000 */
[----:B------:R0:W1:Y:S02]  /*0d10*/  SHFL.DOWN P2, R15, R10, R17, R19 ;  /* 0x080000110a0f7389 */ /* 0x0000640000040013 */
[----:B01----:R-:W-:Y:S05]  /*0d20*/  ENDCOLLECTIVE ;  /* 0x000000000000791b */ /* 0x003fea0003800000 */
.L_x_27:
[----:B------:R-:W-:Y:S05]  /*0d30*/  BRA `(.L_x_28) ;  /* 0xfffffff8002c7947 */ /* 0x000fea000383ffff */
.L_x_9:
[----:B------:R-:W-:Y:S01]  /*0d40*/  BSSY B1, `(.L_x_29) ;  /* 0x0000009000017945 */ /* 0x000fe20003800000 */
[----:B-1----:R-:W-:Y:S01]  /*0d50*/  CS2R R10, SRZ ;  /* 0x00000000000a7805 */ /* 0x002fe2000001ff00 */
[----:B------:R-:W-:-:S07]  /*0d60*/  IMAD.MOV.U32 R16, RZ, RZ, -0x1 ;  /* 0xffffffffff107424 */ /* 0x000fce00078e00ff */
[----:B0-2---:R-:W-:Y:S05]  /*0d70*/  WARPSYNC.COLLECTIVE.ALL `(.L_x_30) ;  /* 0x0000000000147948 */ /* 0x005fea0003c00000 */
[----:B------:R-:W-:-:S04]  /*0d80*/  SHF.L.U32 R10, R10, 0x10, RZ ;  /* 0x000000100a0a7819 */ /* 0x000fc800000006ff */
[----:B------:R-:W-:-:S05]  /*0d90*/  LOP3.LUT R10, R10, 0xf, R11, 0xf8, !PT ;  /* 0x0000000f0a0a7812 */ /* 0x000fca00078ef80b */
[----:B------:R1:W-:Y:S02]  /*0da0*/  BAR.SYNC.DEFER_BLOCKING R10, R10 ;  /* 0x0000000a0000731d */ /* 0x0003e40000010000 */
[----:B-1----:R-:W-:-:S04]  /*0db0*/  SHF.R.U32 R10, R10, 0x10, RZ ;  /* 0x000000100a0a7819 */ /* 0x002fc800000016ff */
[----:B0-2---:R-:W-:Y:S05]  /*0dc0*/  ENDCOLLECTIVE ;  /* 0x000000000000791b */ /* 0x005fea0003800000 */
.L_x_30:
[----:B------:R-:W-:Y:S05]  /*0dd0*/  BSYNC B1 ;  /* 0x0000000000017941 */ /* 0x000fea0003800000 */
.L_x_29:
[----:B------:R-:W-:Y:S05]  /*0de0*/  BRA `(.L_x_31) ;  /* 0xfffffff8002c7947 */ /* 0x000fea000383ffff */
.L_x_13:
[----:B------:R-:W-:Y:S01]  /*0df0*/  BSSY B1, `(.L_x_32) ;  /* 0x0000009000017945 */ /* 0x000fe20003800000 */
[----:B-1----:R-:W-:Y:S02]  /*0e00*/  CS2R R10, SRZ ;  /* 0x00000000000a7805 */ /* 0x002fe4000001ff00 */
[----:B------:R-:W-:-:S07]  /*0e10*/  MOV R16, 0xffffffff ;  /* 0xffffffff00107802 */ /* 0x000fce0000000f00 */
[----:B0-2---:R-:W-:Y:S05]  /*0e20*/  WARPSYNC.COLLECTIVE.ALL `(.L_x_33) ;  /* 0x0000000000147948 */ /* 0x005fea0003c00000 */
[----:B------:R-:W-:-:S04]  /*0e30*/  SHF.L.U32 R10, R10, 0x10, RZ ;  /* 0x000000100a0a7819 */ /* 0x000fc800000006ff */
[----:B------:R-:W-:-:S05]  /*0e40*/  LOP3.LUT R10, R10, 0xf, R11, 0xf8, !PT ;  /* 0x0000000f0a0a7812 */ /* 0x000fca00078ef80b */
[----:B------:R1:W-:Y:S02]  /*0e50*/  BAR.SYNC.DEFER_BLOCKING R10, R10 ;  /* 0x0000000a0000731d */ /* 0x0003e40000010000 */
[----:B-1----:R-:W-:-:S04]  /*0e60*/  SHF.R.U32 R10, R10, 0x10, RZ ;  /* 0x000000100a0a7819 */ /* 0x002fc800000016ff */
[----:B0-2---:R-:W-:Y:S05]  /*0e70*/  ENDCOLLECTIVE ;  /* 0x000000000000791b */ /* 0x005fea0003800000 */
.L_x_33:
[----:B------:R-:W-:Y:S05]  /*0e80*/  BSYNC B1 ;  /* 0x0000000000017941 */ /* 0x000fea0003800000 */
.L_x_32:
[----:B------:R-:W-:Y:S05]  /*0e90*/  BRA `(.L_x_34) ;  /* 0xfffffff8006c7947 */ /* 0x000fea000383ffff */
.L_x_35:
[----:B------:R-:W-:-:S00]  /*0ea0*/  BRA `(.L_x_35) ;  /* 0xfffffffc00fc7947 */ /* 0x000fc0000383ffff */
[----:B------:R-:W-:-:S00]  /*0eb0*/  NOP ;  /* 0x0000000000007918 */ /* 0x000fc00000000000 */
        /* <DEDUP_REMOVED lines=12> */
.L_x_37:


//--------------------- .text._Z10initializePi    --------------------------
	.section	.text._Z10initializePi,"ax",@progbits
	.align	128
        .global         _Z10initializePi
        .type           _Z10initializePi,@function
        .size           _Z10initializePi,(.L_x_38 - _Z10initializePi)
        .other          _Z10initializePi,@"STO_CUDA_ENTRY STV_DEFAULT"
_Z10initializePi:
.text._Z10initializePi:
[----:B------:R-:W-:Y:S01]  /*0000*/  LDC R1, c[0x0][0x37c] ;  /* 0x0000df00ff017b82 */ /* 0x000fe20000000800 */
[----:B------:R-:W0:Y:S07]  /*0010*/  S2R R5, SR_TID.X ;  /* 0x0000000000057919 */ /* 0x000e2e0000002100 */
[----:B------:R-:W0:Y:S01]  /*0020*/  LDC.64 R2, c[0x0][0x380] ;  /* 0x0000e000ff027b82 */ /* 0x000e220000000a00 */
[----:B------:R-:W1:Y:S01]  /*0030*/  LDCU.64 UR4, c[0x0][0x358] ;  /* 0x00006b00ff0477ac */ /* 0x000e620008000a00 */
[----:B0-----:R-:W-:-:S05]  /*0040*/  IMAD.WIDE.U32 R2, R5, 0x4, R2 ;  /* 0x0000000405027825 */ /* 0x001fca00078e0002 */
[----:B-1----:R-:W-:Y:S01]  /*0050*/  STG.E desc[UR4][R2.64], RZ ;  /* 0x000000ff02007986 */ /* 0x002fe2000c101904 */
[----:B------:R-:W-:Y:S05]  /*0060*/  EXIT ;  /* 0x000000000000794d */ /* 0x000fea0003800000 */
.L_x_36:
        /* <DEDUP_REMOVED lines=9> */
.L_x_38:


//--------------------- .nv.shared.reserved.0     --------------------------
	.section	.nv.shared.reserved.0,"aw",@nobits
	.weak		__nv_reservedSMEM_offset_0_alias
	.size		__nv_reservedSMEM_offset_0_alias, 0, 64
	.other		__nv_reservedSMEM_offset_0_alias,@"STO_CUDA_RESERVED_SHARED STV_DEFAULT"
__nv_reservedSMEM_offset_0_alias:
	.zero		0
	.zero		64


//--------------------- .nv.constant0._Z4sortPiS_S_ii --------------------------
	.section	.nv.constant0._Z4sortPiS_S_ii,"a",@progbits
	.sectionflags	@""
	.align	4
.nv.constant0._Z4sortPiS_S_ii:
	.zero		928


//--------------------- .nv.constant0._Z10initializePi --------------------------
	.section	.nv.constant0._Z10initializePi,"a",@progbits
	.sectionflags	@""
	.align	4
.nv.constant0._Z10initializePi:
	.zero		904


//--------------------- SYMBOLS --------------------------

	.type		.nv.reservedSmem.offset0,@object
	.size		.nv.reservedSmem.offset0,0x4
